//
// Generated by NVIDIA NVVM Compiler
//
// Compiler Build ID: CL-36424714
// Cuda compilation tools, release 13.0, V13.0.88
// Based on NVVM 20.0.0
//

.version 9.0
.target sm_100
.address_size 64

	// .globl	matmul_nt

.visible .entry matmul_nt(
	.param .u64 .ptr .align 1 matmul_nt_param_0,
	.param .u64 .ptr .align 1 matmul_nt_param_1,
	.param .u64 .ptr .align 1 matmul_nt_param_2,
	.param .u32 matmul_nt_param_3,
	.param .u32 matmul_nt_param_4,
	.param .u32 matmul_nt_param_5,
	.param .f32 matmul_nt_param_6
)
{
	.reg .pred 	%p<13>;
	.reg .b16 	%rs<61>;
	.reg .b32 	%r<48>;
	.reg .b32 	%f<115>;
	.reg .b64 	%rd<43>;

	ld.param.u64 	%rd10, [matmul_nt_param_0];
	ld.param.u64 	%rd11, [matmul_nt_param_1];
	ld.param.u64 	%rd12, [matmul_nt_param_2];
	ld.param.u32 	%r27, [matmul_nt_param_3];
	ld.param.u32 	%r25, [matmul_nt_param_4];
	ld.param.u32 	%r26, [matmul_nt_param_5];
	ld.param.f32 	%f14, [matmul_nt_param_6];
	cvta.to.global.u64 	%rd1, %rd12;
	cvta.to.global.u64 	%rd2, %rd11;
	mov.u32 	%r28, %ctaid.x;
	mov.u32 	%r29, %ntid.x;
	mov.u32 	%r30, %tid.x;
	mad.lo.s32 	%r1, %r28, %r29, %r30;
	mov.u32 	%r31, %ctaid.y;
	mov.u32 	%r32, %ntid.y;
	mov.u32 	%r33, %tid.y;
	mad.lo.s32 	%r2, %r31, %r32, %r33;
	setp.ge.s32 	%p1, %r2, %r27;
	setp.ge.s32 	%p2, %r1, %r26;
	or.pred  	%p3, %p1, %p2;
	@%p3 bra 	$L__BB0_15;
	setp.lt.s32 	%p4, %r25, 1;
	mov.f32 	%f114, 0f00000000;
	@%p4 bra 	$L__BB0_14;
	mul.lo.s32 	%r3, %r25, %r2;
	mul.lo.s32 	%r4, %r25, %r1;
	and.b32  	%r5, %r25, 15;
	setp.lt.u32 	%p5, %r25, 16;
	mov.f32 	%f114, 0f00000000;
	mov.b32 	%r44, 0;
	@%p5 bra 	$L__BB0_5;
	and.b32  	%r44, %r25, 2147483632;
	neg.s32 	%r42, %r44;
	mul.wide.u32 	%rd13, %r3, 2;
	add.s64 	%rd14, %rd13, %rd2;
	add.s64 	%rd41, %rd14, 16;
	add.s64 	%rd4, %rd1, 16;
	mov.f32 	%f114, 0f00000000;
	mov.u32 	%r41, %r4;
$L__BB0_4:
	.pragma "nounroll";
	mul.wide.s32 	%rd15, %r41, 2;
	add.s64 	%rd16, %rd4, %rd15;
	ld.global.u16 	%rs1, [%rd41+-16];
	// begin inline asm
	{  cvt.f32.f16 %f19, %rs1;}

	// end inline asm
	ld.global.u16 	%rs2, [%rd16+-16];
	// begin inline asm
	{  cvt.f32.f16 %f20, %rs2;}

	// end inline asm
	fma.rn.f32 	%f51, %f19, %f20, %f114;
	ld.global.u16 	%rs3, [%rd41+-14];
	// begin inline asm
	{  cvt.f32.f16 %f21, %rs3;}

	// end inline asm
	ld.global.u16 	%rs4, [%rd16+-14];
	// begin inline asm
	{  cvt.f32.f16 %f22, %rs4;}

	// end inline asm
	fma.rn.f32 	%f52, %f21, %f22, %f51;
	ld.global.u16 	%rs5, [%rd41+-12];
	// begin inline asm
	{  cvt.f32.f16 %f23, %rs5;}

	// end inline asm
	ld.global.u16 	%rs6, [%rd16+-12];
	// begin inline asm
	{  cvt.f32.f16 %f24, %rs6;}

	// end inline asm
	fma.rn.f32 	%f53, %f23, %f24, %f52;
	ld.global.u16 	%rs7, [%rd41+-10];
	// begin inline asm
	{  cvt.f32.f16 %f25, %rs7;}

	// end inline asm
	ld.global.u16 	%rs8, [%rd16+-10];
	// begin inline asm
	{  cvt.f32.f16 %f26, %rs8;}

	// end inline asm
	fma.rn.f32 	%f54, %f25, %f26, %f53;
	ld.global.u16 	%rs9, [%rd41+-8];
	// begin inline asm
	{  cvt.f32.f16 %f27, %rs9;}

	// end inline asm
	ld.global.u16 	%rs10, [%rd16+-8];
	// begin inline asm
	{  cvt.f32.f16 %f28, %rs10;}

	// end inline asm
	fma.rn.f32 	%f55, %f27, %f28, %f54;
	ld.global.u16 	%rs11, [%rd41+-6];
	// begin inline asm
	{  cvt.f32.f16 %f29, %rs11;}

	// end inline asm
	ld.global.u16 	%rs12, [%rd16+-6];
	// begin inline asm
	{  cvt.f32.f16 %f30, %rs12;}

	// end inline asm
	fma.rn.f32 	%f56, %f29, %f30, %f55;
	ld.global.u16 	%rs13, [%rd41+-4];
	// begin inline asm
	{  cvt.f32.f16 %f31, %rs13;}

	// end inline asm
	ld.global.u16 	%rs14, [%rd16+-4];
	// begin inline asm
	{  cvt.f32.f16 %f32, %rs14;}

	// end inline asm
	fma.rn.f32 	%f57, %f31, %f32, %f56;
	ld.global.u16 	%rs15, [%rd41+-2];
	// begin inline asm
	{  cvt.f32.f16 %f33, %rs15;}

	// end inline asm
	ld.global.u16 	%rs16, [%rd16+-2];
	// begin inline asm
	{  cvt.f32.f16 %f34, %rs16;}

	// end inline asm
	fma.rn.f32 	%f58, %f33, %f34, %f57;
	ld.global.u16 	%rs17, [%rd41];
	// begin inline asm
	{  cvt.f32.f16 %f35, %rs17;}

	// end inline asm
	ld.global.u16 	%rs18, [%rd16];
	// begin inline asm
	{  cvt.f32.f16 %f36, %rs18;}

	// end inline asm
	fma.rn.f32 	%f59, %f35, %f36, %f58;
	ld.global.u16 	%rs19, [%rd41+2];
	// begin inline asm
	{  cvt.f32.f16 %f37, %rs19;}

	// end inline asm
	ld.global.u16 	%rs20, [%rd16+2];
	// begin inline asm
	{  cvt.f32.f16 %f38, %rs20;}

	// end inline asm
	fma.rn.f32 	%f60, %f37, %f38, %f59;
	ld.global.u16 	%rs21, [%rd41+4];
	// begin inline asm
	{  cvt.f32.f16 %f39, %rs21;}

	// end inline asm
	ld.global.u16 	%rs22, [%rd16+4];
	// begin inline asm
	{  cvt.f32.f16 %f40, %rs22;}

	// end inline asm
	fma.rn.f32 	%f61, %f39, %f40, %f60;
	ld.global.u16 	%rs23, [%rd41+6];
	// begin inline asm
	{  cvt.f32.f16 %f41, %rs23;}

	// end inline asm
	ld.global.u16 	%rs24, [%rd16+6];
	// begin inline asm
	{  cvt.f32.f16 %f42, %rs24;}

	// end inline asm
	fma.rn.f32 	%f62, %f41, %f42, %f61;
	ld.global.u16 	%rs25, [%rd41+8];
	// begin inline asm
	{  cvt.f32.f16 %f43, %rs25;}

	// end inline asm
	ld.global.u16 	%rs26, [%rd16+8];
	// begin inline asm
	{  cvt.f32.f16 %f44, %rs26;}

	// end inline asm
	fma.rn.f32 	%f63, %f43, %f44, %f62;
	ld.global.u16 	%rs27, [%rd41+10];
	// begin inline asm
	{  cvt.f32.f16 %f45, %rs27;}

	// end inline asm
	ld.global.u16 	%rs28, [%rd16+10];
	// begin inline asm
	{  cvt.f32.f16 %f46, %rs28;}

	// end inline asm
	fma.rn.f32 	%f64, %f45, %f46, %f63;
	ld.global.u16 	%rs29, [%rd41+12];
	// begin inline asm
	{  cvt.f32.f16 %f47, %rs29;}

	// end inline asm
	ld.global.u16 	%rs30, [%rd16+12];
	// begin inline asm
	{  cvt.f32.f16 %f48, %rs30;}

	// end inline asm
	fma.rn.f32 	%f65, %f47, %f48, %f64;
	ld.global.u16 	%rs31, [%rd41+14];
	// begin inline asm
	{  cvt.f32.f16 %f49, %rs31;}

	// end inline asm
	ld.global.u16 	%rs32, [%rd16+14];
	// begin inline asm
	{  cvt.f32.f16 %f50, %rs32;}

	// end inline asm
	fma.rn.f32 	%f114, %f49, %f50, %f65;
	add.s32 	%r42, %r42, 16;
	add.s64 	%rd41, %rd41, 32;
	add.s32 	%r41, %r41, 16;
	setp.ne.s32 	%p6, %r42, 0;
	@%p6 bra 	$L__BB0_4;
$L__BB0_5:
	setp.eq.s32 	%p7, %r5, 0;
	@%p7 bra 	$L__BB0_14;
	and.b32  	%r13, %r25, 7;
	setp.lt.u32 	%p8, %r5, 8;
	@%p8 bra 	$L__BB0_8;
	add.s32 	%r35, %r44, %r3;
	mul.wide.u32 	%rd17, %r35, 2;
	add.s64 	%rd18, %rd2, %rd17;
	ld.global.u16 	%rs33, [%rd18];
	// begin inline asm
	{  cvt.f32.f16 %f67, %rs33;}

	// end inline asm
	add.s32 	%r36, %r44, %r4;
	mul.wide.s32 	%rd19, %r36, 2;
	add.s64 	%rd20, %rd1, %rd19;
	ld.global.u16 	%rs34, [%rd20];
	// begin inline asm
	{  cvt.f32.f16 %f68, %rs34;}

	// end inline asm
	fma.rn.f32 	%f83, %f67, %f68, %f114;
	cvt.u64.u32 	%rd21, %r3;
	cvt.u64.u32 	%rd22, %r44;
	add.s64 	%rd23, %rd22, %rd21;
	shl.b64 	%rd24, %rd23, 1;
	add.s64 	%rd25, %rd2, %rd24;
	ld.global.u16 	%rs35, [%rd25+2];
	// begin inline asm
	{  cvt.f32.f16 %f69, %rs35;}

	// end inline asm
	ld.global.u16 	%rs36, [%rd20+2];
	// begin inline asm
	{  cvt.f32.f16 %f70, %rs36;}

	// end inline asm
	fma.rn.f32 	%f84, %f69, %f70, %f83;
	ld.global.u16 	%rs37, [%rd25+4];
	// begin inline asm
	{  cvt.f32.f16 %f71, %rs37;}

	// end inline asm
	ld.global.u16 	%rs38, [%rd20+4];
	// begin inline asm
	{  cvt.f32.f16 %f72, %rs38;}

	// end inline asm
	fma.rn.f32 	%f85, %f71, %f72, %f84;
	ld.global.u16 	%rs39, [%rd25+6];
	// begin inline asm
	{  cvt.f32.f16 %f73, %rs39;}

	// end inline asm
	ld.global.u16 	%rs40, [%rd20+6];
	// begin inline asm
	{  cvt.f32.f16 %f74, %rs40;}

	// end inline asm
	fma.rn.f32 	%f86, %f73, %f74, %f85;
	ld.global.u16 	%rs41, [%rd25+8];
	// begin inline asm
	{  cvt.f32.f16 %f75, %rs41;}

	// end inline asm
	ld.global.u16 	%rs42, [%rd20+8];
	// begin inline asm
	{  cvt.f32.f16 %f76, %rs42;}

	// end inline asm
	fma.rn.f32 	%f87, %f75, %f76, %f86;
	ld.global.u16 	%rs43, [%rd25+10];
	// begin inline asm
	{  cvt.f32.f16 %f77, %rs43;}

	// end inline asm
	ld.global.u16 	%rs44, [%rd20+10];
	// begin inline asm
	{  cvt.f32.f16 %f78, %rs44;}

	// end inline asm
	fma.rn.f32 	%f88, %f77, %f78, %f87;
	ld.global.u16 	%rs45, [%rd25+12];
	// begin inline asm
	{  cvt.f32.f16 %f79, %rs45;}

	// end inline asm
	ld.global.u16 	%rs46, [%rd20+12];
	// begin inline asm
	{  cvt.f32.f16 %f80, %rs46;}

	// end inline asm
	fma.rn.f32 	%f89, %f79, %f80, %f88;
	ld.global.u16 	%rs47, [%rd25+14];
	// begin inline asm
	{  cvt.f32.f16 %f81, %rs47;}

	// end inline asm
	ld.global.u16 	%rs48, [%rd20+14];
	// begin inline asm
	{  cvt.f32.f16 %f82, %rs48;}

	// end inline asm
	fma.rn.f32 	%f114, %f81, %f82, %f89;
	add.s32 	%r44, %r44, 8;
$L__BB0_8:
	setp.eq.s32 	%p9, %r13, 0;
	@%p9 bra 	$L__BB0_14;
	and.b32  	%r16, %r25, 3;
	setp.lt.u32 	%p10, %r13, 4;
	@%p10 bra 	$L__BB0_11;
	add.s32 	%r37, %r44, %r3;
	mul.wide.u32 	%rd26, %r37, 2;
	add.s64 	%rd27, %rd2, %rd26;
	ld.global.u16 	%rs49, [%rd27];
	// begin inline asm
	{  cvt.f32.f16 %f91, %rs49;}

	// end inline asm
	add.s32 	%r38, %r44, %r4;
	mul.wide.s32 	%rd28, %r38, 2;
	add.s64 	%rd29, %rd1, %rd28;
	ld.global.u16 	%rs50, [%rd29];
	// begin inline asm
	{  cvt.f32.f16 %f92, %rs50;}

	// end inline asm
	fma.rn.f32 	%f99, %f91, %f92, %f114;
	cvt.u64.u32 	%rd30, %r3;
	cvt.u64.u32 	%rd31, %r44;
	add.s64 	%rd32, %rd31, %rd30;
	shl.b64 	%rd33, %rd32, 1;
	add.s64 	%rd34, %rd2, %rd33;
	ld.global.u16 	%rs51, [%rd34+2];
	// begin inline asm
	{  cvt.f32.f16 %f93, %rs51;}

	// end inline asm
	ld.global.u16 	%rs52, [%rd29+2];
	// begin inline asm
	{  cvt.f32.f16 %f94, %rs52;}

	// end inline asm
	fma.rn.f32 	%f100, %f93, %f94, %f99;
	ld.global.u16 	%rs53, [%rd34+4];
	// begin inline asm
	{  cvt.f32.f16 %f95, %rs53;}

	// end inline asm
	ld.global.u16 	%rs54, [%rd29+4];
	// begin inline asm
	{  cvt.f32.f16 %f96, %rs54;}

	// end inline asm
	fma.rn.f32 	%f101, %f95, %f96, %f100;
	ld.global.u16 	%rs55, [%rd34+6];
	// begin inline asm
	{  cvt.f32.f16 %f97, %rs55;}

	// end inline asm
	ld.global.u16 	%rs56, [%rd29+6];
	// begin inline asm
	{  cvt.f32.f16 %f98, %rs56;}

	// end inline asm
	fma.rn.f32 	%f114, %f97, %f98, %f101;
	add.s32 	%r44, %r44, 4;
$L__BB0_11:
	setp.eq.s32 	%p11, %r16, 0;
	@%p11 bra 	$L__BB0_14;
	add.s32 	%r47, %r44, %r4;
	add.s32 	%r39, %r44, %r3;
	mul.wide.u32 	%rd35, %r39, 2;
	add.s64 	%rd42, %rd2, %rd35;
	neg.s32 	%r46, %r16;
$L__BB0_13:
	.pragma "nounroll";
	mul.wide.s32 	%rd36, %r47, 2;
	add.s64 	%rd37, %rd1, %rd36;
	ld.global.u16 	%rs57, [%rd42];
	// begin inline asm
	{  cvt.f32.f16 %f102, %rs57;}

	// end inline asm
	ld.global.u16 	%rs58, [%rd37];
	// begin inline asm
	{  cvt.f32.f16 %f103, %rs58;}

	// end inline asm
	fma.rn.f32 	%f114, %f102, %f103, %f114;
	add.s32 	%r47, %r47, 1;
	add.s64 	%rd42, %rd42, 2;
	add.s32 	%r46, %r46, 1;
	setp.ne.s32 	%p12, %r46, 0;
	@%p12 bra 	$L__BB0_13;
$L__BB0_14:
	mad.lo.s32 	%r40, %r26, %r2, %r1;
	cvta.to.global.u64 	%rd38, %rd10;
	mul.wide.s32 	%rd39, %r40, 2;
	add.s64 	%rd40, %rd38, %rd39;
	ld.global.u16 	%rs59, [%rd40];
	// begin inline asm
	{  cvt.f32.f16 %f104, %rs59;}

	// end inline asm
	fma.rn.f32 	%f105, %f14, %f104, %f114;
	// begin inline asm
	{  cvt.rn.f16.f32 %rs60, %f105;}

	// end inline asm
	st.global.u16 	[%rd40], %rs60;
$L__BB0_15:
	ret;

}


// ===== COMPILED SASS (sm_100) =====

	.target	sm_100

	.elftype	@"ET_EXEC"


//--------------------- .note.nv.tkinfo           --------------------------
	.section	.note.nv.tkinfo,"",@"SHT_NOTE"
	.sectionflags	@"SHF_NOTE_NV_TKINFO"
	.tkinfo
        /*0018*/ 	.word	0x00000002
        /*0030*/ 	.string	""
        /*0030*/ 	.string	"ptxas"
        /*0030*/ 	.string	"Cuda compilation tools, release 13.0, V13.0.88"
        /*0030*/ 	.string	"Build cuda_13.0.r13.0/compiler.36424714_0"
        /*0030*/ 	.string	"-arch sm_100 -m 64 "



//--------------------- .note.nv.cuinfo           --------------------------
	.section	.note.nv.cuinfo,"",@"SHT_NOTE"
	.sectionflags	@"SHF_NOTE_NV_CUINFO"
        /*0018*/ 	.short	0x0002
        /*001a*/ 	.short	0x0064
        /*001c*/ 	.short	0x0082
	.zero		2


//--------------------- .nv.info                  --------------------------
	.section	.nv.info,"",@"SHT_CUDA_INFO"
	.align	4


	//----- nvinfo : EIATTR_REGCOUNT
	.align		4
        /*0000*/ 	.byte	0x04, 0x2f
        /*0002*/ 	.short	(.L_1 - .L_0)
	.align		4
.L_0:
        /*0004*/ 	.word	index@(matmul_nt)
        /*0008*/ 	.word	0x00000020


	//----- nvinfo : EIATTR_FRAME_SIZE
	.align		4
.L_1:
        /*000c*/ 	.byte	0x04, 0x11
        /*000e*/ 	.short	(.L_3 - .L_2)
	.align		4
.L_2:
        /*0010*/ 	.word	index@(matmul_nt)
        /*0014*/ 	.word	0x00000000


	//----- nvinfo : EIATTR_MIN_STACK_SIZE
	.align		4
.L_3:
        /*0018*/ 	.byte	0x04, 0x12
        /*001a*/ 	.short	(.L_5 - .L_4)
	.align		4
.L_4:
        /*001c*/ 	.word	index@(matmul_nt)
        /*0020*/ 	.word	0x00000000
.L_5:


//--------------------- .nv.compat                --------------------------
	.section	.nv.compat,"",@"SHT_CUDA_COMPAT_INFO"
	.align	4
        /*0000*/ 	.byte	0x02, 0x09, 0x00, 0x00, 0x02, 0x02, 0x01, 0x00, 0x02, 0x05, 0x05, 0x00, 0x03, 0x07, 0x01, 0x01
        /*0010*/ 	.byte	0x02, 0x03, 0x00, 0x00, 0x02, 0x06, 0x01, 0x00, 0x04, 0x0b, 0x08, 0x00, 0x09, 0x00, 0x00, 0x00
        /*0020*/ 	.byte	0x00, 0x00, 0x00, 0x00


//--------------------- .nv.info.matmul_nt        --------------------------
	.section	.nv.info.matmul_nt,"",@"SHT_CUDA_INFO"
	.sectionflags	@""
	.align	4


	//----- nvinfo : EIATTR_CUDA_API_VERSION
	.align		4
        /*0000*/ 	.byte	0x04, 0x37
        /*0002*/ 	.short	(.L_7 - .L_6)
.L_6:
        /*0004*/ 	.word	0x00000082


	//----- nvinfo : EIATTR_KPARAM_INFO
	.align		4
.L_7:
        /*0008*/ 	.byte	0x04, 0x17
        /*000a*/ 	.short	(.L_9 - .L_8)
.L_8:
        /*000c*/ 	.word	0x00000000
        /*0010*/ 	.short	0x0006
        /*0012*/ 	.short	0x0024
        /*0014*/ 	.byte	0x00, 0xf0, 0x11, 0x00


	//----- nvinfo : EIATTR_KPARAM_INFO
	.align		4
.L_9:
        /*0018*/ 	.byte	0x04, 0x17
        /*001a*/ 	.short	(.L_11 - .L_10)
.L_10:
        /*001c*/ 	.word	0x00000000
        /*0020*/ 	.short	0x0005
        /*0022*/ 	.short	0x0020
        /*0024*/ 	.byte	0x00, 0xf0, 0x11, 0x00


	//----- nvinfo : EIATTR_KPARAM_INFO
	.align		4
.L_11:
        /*0028*/ 	.byte	0x04, 0x17
        /*002a*/ 	.short	(.L_13 - .L_12)
.L_12:
        /*002c*/ 	.word	0x00000000
        /*0030*/ 	.short	0x0004
        /*0032*/ 	.short	0x001c
        /*0034*/ 	.byte	0x00, 0xf0, 0x11, 0x00


	//----- nvinfo : EIATTR_KPARAM_INFO
	.align		4
.L_13:
        /*0038*/ 	.byte	0x04, 0x17
        /*003a*/ 	.short	(.L_15 - .L_14)
.L_14:
        /*003c*/ 	.word	0x00000000
        /*0040*/ 	.short	0x0003
        /*0042*/ 	.short	0x0018
        /*0044*/ 	.byte	0x00, 0xf0, 0x11, 0x00


	//----- nvinfo : EIATTR_KPARAM_INFO
	.align		4
.L_15:
        /*0048*/ 	.byte	0x04, 0x17
        /*004a*/ 	.short	(.L_17 - .L_16)
.L_16:
        /*004c*/ 	.word	0x00000000
        /*0050*/ 	.short	0x0002
        /*0052*/ 	.short	0x0010
        /*0054*/ 	.byte	0x00, 0xf5, 0x21, 0x00


	//----- nvinfo : EIATTR_KPARAM_INFO
	.align		4
.L_17:
        /*0058*/ 	.byte	0x04, 0x17
        /*005a*/ 	.short	(.L_19 - .L_18)
.L_18:
        /*005c*/ 	.word	0x00000000
        /*0060*/ 	.short	0x0001
        /*0062*/ 	.short	0x0008
        /*0064*/ 	.byte	0x00, 0xf5, 0x21, 0x00


	//----- nvinfo : EIATTR_KPARAM_INFO
	.align		4
.L_19:
        /*0068*/ 	.byte	0x04, 0x17
        /*006a*/ 	.short	(.L_21 - .L_20)
.L_20:
        /*006c*/ 	.word	0x00000000
        /*0070*/ 	.short	0x0000
        /*0072*/ 	.short	0x0000
        /*0074*/ 	.byte	0x00, 0xf5, 0x21, 0x00


	//----- nvinfo : EIATTR_SPARSE_MMA_MASK
	.align		4
.L_21:
        /*0078*/ 	.byte	0x03, 0x50
        /*007a*/ 	.short	0x0000


	//----- nvinfo : EIATTR_MAXREG_COUNT
	.align		4
        /*007c*/ 	.byte	0x03, 0x1b
        /*007e*/ 	.short	0x00ff


	//----- nvinfo : EIATTR_MERCURY_ISA_VERSION
	.align		4
        /*0080*/ 	.byte	0x03, 0x5f
        /*0082*/ 	.short	0x0101


	//----- nvinfo : EIATTR_VRC_CTA_INIT_COUNT
	.align		4
        /*0084*/ 	.byte	0x02, 0x4a
	.zero		1
	.zero		1


	//----- nvinfo : EIATTR_EXIT_INSTR_OFFSETS
	.align		4
        /*0088*/ 	.byte	0x04, 0x1c
        /*008a*/ 	.short	(.L_23 - .L_22)


	//   ....[0]....
.L_22:
        /*008c*/ 	.word	0x000000d0


	//   ....[1]....
        /*0090*/ 	.word	0x00000fd0


	//----- nvinfo : EIATTR_CBANK_PARAM_SIZE
	.align		4
.L_23:
        /*0094*/ 	.byte	0x03, 0x19
        /*0096*/ 	.short	0x0028


	//----- nvinfo : EIATTR_PARAM_CBANK
	.align		4
        /*0098*/ 	.byte	0x04, 0x0a
        /*009a*/ 	.short	(.L_25 - .L_24)
	.align		4
.L_24:
        /*009c*/ 	.word	index@(.nv.constant0.matmul_nt)
        /*00a0*/ 	.short	0x0380
        /*00a2*/ 	.short	0x0028


	//----- nvinfo : EIATTR_SW_WAR
	.align		4
.L_25:
        /*00a4*/ 	.byte	0x04, 0x36
        /*00a6*/ 	.short	(.L_27 - .L_26)
.L_26:
        /*00a8*/ 	.word	0x00000008
.L_27:


//--------------------- .nv.callgraph             --------------------------
	.section	.nv.callgraph,"",@"SHT_CUDA_CALLGRAPH"
	.align	4
	.sectionentsize	8
	.align		4
        /*0000*/ 	.word	0x00000000
	.align		4
        /*0004*/ 	.word	0xffffffff
	.align		4
        /*0008*/ 	.word	0x00000000
	.align		4
        /*000c*/ 	.word	0xfffffffe
	.align		4
        /*0010*/ 	.word	0x00000000
	.align		4
        /*0014*/ 	.word	0xfffffffd
	.align		4
        /*0018*/ 	.word	0x00000000
	.align		4
        /*001c*/ 	.word	0xfffffffc


//--------------------- .text.matmul_nt           --------------------------
	.section	.text.matmul_nt,"ax",@progbits
	.align	128
        .global         matmul_nt
        .type           matmul_nt,@function
        .size           matmul_nt,(.L_x_7 - matmul_nt)
        .other          matmul_nt,@"STO_CUDA_ENTRY STV_DEFAULT"
matmul_nt:
.text.matmul_nt:
[----:B------:R-:W-:Y:S01]  /*0000*/  LDC R1, c[0x0][0x37c] ;  /* 0x0000df00ff017b82 */ /* 0x000fe20000000800 */
[----:B------:R-:W0:Y:S07]  /*0010*/  S2R R3, SR_TID.X ;  /* 0x0000000000037919 */ /* 0x000e2e0000002100 */
[----:B------:R-:W0:Y:S01]  /*0020*/  S2UR UR4, SR_CTAID.X ;  /* 0x00000000000479c3 */ /* 0x000e220000002500 */
[----:B------:R-:W1:Y:S01]  /*0030*/  LDCU UR11, c[0x0][0x3a0] ;  /* 0x00007400ff0b77ac */ /* 0x000e620008000800 */
[----:B------:R-:W2:Y:S01]  /*0040*/  S2R R2, SR_TID.Y ;  /* 0x0000000000027919 */ /* 0x000ea20000002200 */
[----:B------:R-:W3:Y:S05]  /*0050*/  LDCU UR6, c[0x0][0x398] ;  /* 0x00007300ff0677ac */ /* 0x000eea0008000800 */
[----:B------:R-:W0:Y:S08]  /*0060*/  LDC R0, c[0x0][0x360] ;  /* 0x0000d800ff007b82 */ /* 0x000e300000000800 */
[----:B------:R-:W2:Y:S08]  /*0070*/  S2UR UR5, SR_CTAID.Y ;  /* 0x00000000000579c3 */ /* 0x000eb00000002600 */
[----:B------:R-:W2:Y:S01]  /*0080*/  LDC R7, c[0x0][0x364] ;  /* 0x0000d900ff077b82 */ /* 0x000ea20000000800 */
[----:B0-----:R-:W-:-:S05]  /*0090*/  IMAD R0, R0, UR4, R3 ;  /* 0x0000000400007c24 */ /* 0x001fca000f8e0203 */
[----:B-1----:R-:W-:Y:S01]  /*00a0*/  ISETP.GE.AND P0, PT, R0, UR11, PT ;  /* 0x0000000b00007c0c */ /* 0x002fe2000bf06270 */
[----:B--2---:R-:W-:-:S05]  /*00b0*/  IMAD R7, R7, UR5, R2 ;  /* 0x0000000507077c24 */ /* 0x004fca000f8e0202 */
[----:B---3--:R-:W-:-:S13]  /*00c0*/  ISETP.GE.OR P0, PT, R7, UR6, P0 ;  /* 0x0000000607007c0c */ /* 0x008fda0008706670 */
[----:B------:R-:W-:Y:S05]  /*00d0*/  @P0 EXIT ;  /* 0x000000000000094d */ /* 0x000fea0003800000 */
[----:B------:R-:W0:Y:S01]  /*00e0*/  LDCU UR7, c[0x0][0x39c] ;  /* 0x00007380ff0777ac */ /* 0x000e220008000800 */
[----:B------:R-:W-:Y:S01]  /*00f0*/  HFMA2 R12, -RZ, RZ, 0, 0 ;  /* 0x00000000ff0c7431 */ /* 0x000fe200000001ff */
[----:B------:R-:W1:Y:S01]  /*0100*/  LDCU.64 UR12, c[0x0][0x358] ;  /* 0x00006b00ff0c77ac */ /* 0x000e620008000a00 */
[----:B0-----:R-:W-:-:S09]  /*0110*/  UISETP.GE.AND UP0, UPT, UR7, 0x1, UPT ;  /* 0x000000010700788c */ /* 0x001fd2000bf06270 */
[----:B-1----:R-:W-:Y:S05]  /*0120*/  BRA.U !UP0, `(.L_x_0) ;  /* 0x0000000d08847547 */ /* 0x002fea000b800000 */
[----:B------:R-:W-:Y:S02]  /*0130*/  UISETP.GE.U32.AND UP1, UPT, UR7, 0x10, UPT ;  /* 0x000000100700788c */ /* 0x000fe4000bf26070 */
[----:B------:R-:W-:Y:S01]  /*0140*/  IMAD R6, R7, UR7, RZ ;  /* 0x0000000707067c24 */ /* 0x000fe2000f8e02ff */
[----:B------:R-:W-:Y:S02]  /*0150*/  ULOP3.LUT UR10, UR7, 0xf, URZ, 0xc0, !UPT ;  /* 0x0000000f070a7892 */ /* 0x000fe4000f8ec0ff */
[----:B------:R-:W-:Y:S01]  /*0160*/  IMAD R8, R0, UR7, RZ ;  /* 0x0000000700087c24 */ /* 0x000fe2000f8e02ff */
[----:B------:R-:W-:Y:S01]  /*0170*/  MOV R12, RZ ;  /* 0x000000ff000c7202 */ /* 0x000fe20000000f00 */
[----:B------:R-:W-:Y:S01]  /*0180*/  UMOV UR4, URZ ;  /* 0x000000ff00047c82 */ /* 0x000fe20008000000 */
[----:B------:R-:W-:Y:S01]  /*0190*/  UISETP.NE.AND UP0, UPT, UR10, URZ, UPT ;  /* 0x000000ff0a00728c */ /* 0x000fe2000bf05270 */
[----:B------:R-:W-:Y:S10]  /*01a0*/  BRA.U !UP1, `(.L_x_1) ;  /* 0x0000000509907547 */ /* 0x000ff4000b800000 */
[----:B------:R-:W0:Y:S01]  /*01b0*/  LDC.64 R2, c[0x0][0x388] ;  /* 0x0000e200ff027b82 */ /* 0x000e220000000a00 */
[----:B------:R-:W1:Y:S01]  /*01c0*/  LDCU.64 UR8, c[0x0][0x390] ;  /* 0x00007200ff0877ac */ /* 0x000e620008000a00 */
[----:B------:R-:W-:Y:S02]  /*01d0*/  MOV R12, RZ ;  /* 0x000000ff000c7202 */ /* 0x000fe40000000f00 */
[----:B------:R-:W-:Y:S01]  /*01e0*/  MOV R9, R8 ;  /* 0x0000000800097202 */ /* 0x000fe20000000f00 */
[----:B------:R-:W-:Y:S02]  /*01f0*/  ULOP3.LUT UR4, UR7, 0x7ffffff0, URZ, 0xc0, !UPT ;  /* 0x7ffffff007047892 */ /* 0x000fe4000f8ec0ff */
[----:B-1----:R-:W-:Y:S02]  /*0200*/  UIADD3 UR5, UP1, UPT, UR8, 0x10, URZ ;  /* 0x0000001008057890 */ /* 0x002fe4000ff3e0ff */
[----:B------:R-:W-:Y:S02]  /*0210*/  UIADD3 UR8, UPT, UPT, -UR4, URZ, URZ ;  /* 0x000000ff04087290 */ /* 0x000fe4000fffe1ff */
[----:B------:R-:W-:Y:S01]  /*0220*/  UIADD3.X UR6, UPT, UPT, URZ, UR9, URZ, UP1, !UPT ;  /* 0x00000009ff067290 */ /* 0x000fe20008ffe4ff */
[----:B0-----:R-:W-:-:S03]  /*0230*/  IMAD.WIDE.U32 R2, R6, 0x2, R2 ;  /* 0x0000000206027825 */ /* 0x001fc600078e0002 */
[----:B------:R-:W-:-:S04]  /*0240*/  IADD3 R2, P0, PT, R2, 0x10, RZ ;  /* 0x0000001002027810 */ /* 0x000fc80007f1e0ff */
[----:B------:R-:W-:-:S09]  /*0250*/  IADD3.X R3, PT, PT, RZ, R3, RZ, P0, !PT ;  /* 0x00000003ff037210 */ /* 0x000fd200007fe4ff */
.L_x_2:
[----:B------:R-:W-:Y:S01]  /*0260*/  MOV R4, UR5 ;  /* 0x0000000500047c02 */ /* 0x000fe20008000f00 */
[----:B------:R-:W2:Y:S01]  /*0270*/  LDG.E.U16 R21, desc[UR12][R2.64+-0x10] ;  /* 0xfffff00c02157981 */ /* 0x000ea2000c1e1500 */
[----:B------:R-:W-:-:S03]  /*0280*/  MOV R5, UR6 ;  /* 0x0000000600057c02 */ /* 0x000fc60008000f00 */
[----:B------:R-:W3:Y:S01]  /*0290*/  LDG.E.U16 R23, desc[UR12][R2.64+-0xe] ;  /* 0xfffff20c02177981 */ /* 0x000ee2000c1e1500 */
[----:B------:R-:W-:-:S03]  /*02a0*/  IMAD.WIDE R4, R9, 0x2, R4 ;  /* 0x0000000209047825 */ /* 0x000fc600078e0204 */
[----:B------:R-:W4:Y:S04]  /*02b0*/  LDG.E.U16 R13, desc[UR12][R2.64+-0xc] ;  /* 0xfffff40c020d7981 */ /* 0x000f28000c1e1500 */
[----:B------:R-:W5:Y:S04]  /*02c0*/  LDG.E.U16 R22, desc[UR12][R4.64+-0x10] ;  /* 0xfffff00c04167981 */ /* 0x000f68000c1e1500 */
[----:B------:R-:W4:Y:S04]  /*02d0*/  LDG.E.U16 R25, desc[UR12][R4.64+-0xe] ;  /* 0xfffff20c04197981 */ /* 0x000f28000c1e1500 */
        /* <DEDUP_REMOVED lines=10> */
[----:B------:R-:W4:Y:S01]  /*0380*/  LDG.E.U16 R27, desc[UR12][R2.64+0xe] ;  /* 0x00000e0c021b7981 */ /* 0x000f22000c1e1500 */
[----:B--2---:R-:W-:-:S02]  /*0390*/  HADD2.F32 R21, -RZ, R21.H0_H0 ;  /* 0x20000015ff157230 */ /* 0x004fc40000004100 */
[----:B---3--:R-:W-:Y:S02]  /*03a0*/  HADD2.F32 R24, -RZ, R23.H0_H0 ;  /* 0x20000017ff187230 */ /* 0x008fe40000004100 */
[----:B-----5:R-:W-:Y:S02]  /*03b0*/  HADD2.F32 R22, -RZ, R22.H0_H0 ;  /* 0x20000016ff167230 */ /* 0x020fe40000004100 */
[----:B----4-:R-:W-:-:S03]  /*03c0*/  HADD2.F32 R25, -RZ, R25.H0_H0 ;  /* 0x20000019ff197230 */ /* 0x010fc60000004100 */
[----:B------:R-:W-:Y:S01]  /*03d0*/  FFMA R21, R21, R22, R12 ;  /* 0x0000001615157223 */ /* 0x000fe2000000000c */
[----:B------:R-:W-:Y:S01]  /*03e0*/  HADD2.F32 R22, -RZ, R13.H0_H0 ;  /* 0x2000000dff167230 */ /* 0x000fe20000004100 */
[----:B------:R-:W2:Y:S01]  /*03f0*/  LDG.E.U16 R12, desc[UR12][R2.64+-0x2] ;  /* 0xfffffe0c020c7981 */ /* 0x000ea2000c1e1500 */
[----:B------:R-:W-:Y:S02]  /*0400*/  HADD2.F32 R16, -RZ, R16.H0_H0 ;  /* 0x20000010ff107230 */ /* 0x000fe40000004100 */
[----:B------:R-:W-:Y:S01]  /*0410*/  FFMA R21, R24, R25, R21 ;  /* 0x0000001918157223 */ /* 0x000fe20000000015 */
[----:B------:R-:W3:Y:S01]  /*0420*/  LDG.E.U16 R13, desc[UR12][R4.64+-0x2] ;  /* 0xfffffe0c040d7981 */ /* 0x000ee2000c1e1500 */
[----:B------:R-:W-:Y:S02]  /*0430*/  HADD2.F32 R23, -RZ, R14.H0_H0 ;  /* 0x2000000eff177230 */ /* 0x000fe40000004100 */
[----:B------:R-:W-:Y:S01]  /*0440*/  FFMA R16, R22, R16, R21 ;  /* 0x0000001016107223 */ /* 0x000fe20000000015 */
[----:B------:R-:W4:Y:S01]  /*0450*/  LDG.E.U16 R14, desc[UR12][R2.64] ;  /* 0x0000000c020e7981 */ /* 0x000f22000c1e1500 */
[----:B------:R-:W-:-:S03]  /*0460*/  HADD2.F32 R24, -RZ, R15.H0_H0 ;  /* 0x2000000fff187230 */ /* 0x000fc60000004100 */
[----:B------:R-:W5:Y:S01]  /*0470*/  LDG.E.U16 R15, desc[UR12][R4.64] ;  /* 0x0000000c040f7981 */ /* 0x000f62000c1e1500 */
[----:B------:R-:W-:Y:S02]  /*0480*/  HADD2.F32 R22, -RZ, R17.H0_H0 ;  /* 0x20000011ff167230 */ /* 0x000fe40000004100 */
[----:B------:R-:W-:Y:S02]  /*0490*/  FFMA R23, R23, R24, R16 ;  /* 0x0000001817177223 */ /* 0x000fe40000000010 */
[----:B------:R-:W5:Y:S01]  /*04a0*/  LDG.E.U16 R16, desc[UR12][R2.64+0x2] ;  /* 0x0000020c02107981 */ /* 0x000f62000c1e1500 */
[----:B------:R-:W-:-:S03]  /*04b0*/  HADD2.F32 R21, -RZ, R18.H0_H0 ;  /* 0x20000012ff157230 */ /* 0x000fc60000004100 */
[----:B------:R-:W5:Y:S01]  /*04c0*/  LDG.E.U16 R17, desc[UR12][R4.64+0x2] ;  /* 0x0000020c04117981 */ /* 0x000f62000c1e1500 */
[----:B------:R-:W-:Y:S02]  /*04d0*/  HADD2.F32 R24, -RZ, R19.H0_H0 ;  /* 0x20000013ff187230 */ /* 0x000fe40000004100 */
[----:B------:R-:W-:Y:S01]  /*04e0*/  FFMA R21, R22, R21, R23 ;  /* 0x0000001516157223 */ /* 0x000fe20000000017 */
[----:B------:R-:W5:Y:S01]  /*04f0*/  LDG.E.U16 R18, desc[UR12][R2.64+0x4] ;  /* 0x0000040c02127981 */ /* 0x000f62000c1e1500 */
[----:B------:R-:W-:-:S03]  /*0500*/  HADD2.F32 R20, -RZ, R20.H0_H0 ;  /* 0x20000014ff147230 */ /* 0x000fc60000004100 */
[----:B------:R-:W5:Y:S04]  /*0510*/  LDG.E.U16 R19, desc[UR12][R4.64+0x4] ;  /* 0x0000040c04137981 */ /* 0x000f68000c1e1500 */
[----:B------:R-:W5:Y:S01]  /*0520*/  LDG.E.U16 R23, desc[UR12][R2.64+0x6] ;  /* 0x0000060c02177981 */ /* 0x000f62000c1e1500 */
[----:B------:R-:W-:-:S03]  /*0530*/  FFMA R24, R24, R20, R21 ;  /* 0x0000001418187223 */ /* 0x000fc60000000015 */
[----:B------:R-:W5:Y:S01]  /*0540*/  LDG.E.U16 R22, desc[UR12][R4.64+0x6] ;  /* 0x0000060c04167981 */ /* 0x000f62000c1e1500 */
[----:B------:R-:W-:-:S03]  /*0550*/  HADD2.F32 R25, -RZ, R10.H0_H0 ;  /* 0x2000000aff197230 */ /* 0x000fc60000004100 */
[----:B------:R-:W5:Y:S01]  /*0560*/  LDG.E.U16 R21, desc[UR12][R2.64+0x8] ;  /* 0x0000080c02157981 */ /* 0x000f62000c1e1500 */
[----:B------:R-:W-:-:S03]  /*0570*/  HADD2.F32 R26, -RZ, R11.H0_H0 ;  /* 0x2000000bff1a7230 */ /* 0x000fc60000004100 */
[----:B------:R-:W5:Y:S04]  /*0580*/  LDG.E.U16 R20, desc[UR12][R4.64+0x8] ;  /* 0x0000080c04147981 */ /* 0x000f68000c1e1500 */
[----:B------:R-:W5:Y:S04]  /*0590*/  LDG.E.U16 R10, desc[UR12][R2.64+0xa] ;  /* 0x00000a0c020a7981 */ /* 0x000f68000c1e1500 */
[----:B------:R-:W5:Y:S01]  /*05a0*/  LDG.E.U16 R11, desc[UR12][R4.64+0xa] ;  /* 0x00000a0c040b7981 */ /* 0x000f62000c1e1500 */
[----:B------:R-:W-:-:S03]  /*05b0*/  FFMA R26, R25, R26, R24 ;  /* 0x0000001a191a7223 */ /* 0x000fc60000000018 */
[----:B------:R0:W5:Y:S04]  /*05c0*/  LDG.E.U16 R24, desc[UR12][R2.64+0xc] ;  /* 0x00000c0c02187981 */ /* 0x000168000c1e1500 */
[----:B------:R1:W5:Y:S01]  /*05d0*/  LDG.E.U16 R25, desc[UR12][R4.64+0xc] ;  /* 0x00000c0c04197981 */ /* 0x000362000c1e1500 */
[----:B------:R-:W-:-:S04]  /*05e0*/  UIADD3 UR8, UPT, UPT, UR8, 0x10, URZ ;  /* 0x0000001008087890 */ /* 0x000fc8000fffe0ff */
[----:B------:R-:W-:Y:S01]  /*05f0*/  UISETP.NE.AND UP1, UPT, UR8, URZ, UPT ;  /* 0x000000ff0800728c */ /* 0x000fe2000bf25270 */
[----:B------:R-:W-:Y:S01]  /*0600*/  HADD2.F32 R27, -RZ, R27.H0_H0 ;  /* 0x2000001bff1b7230 */ /* 0x000fe20000004100 */
[----:B0-----:R-:W-:Y:S01]  /*0610*/  IADD3 R2, P0, PT, R2, 0x20, RZ ;  /* 0x0000002002027810 */ /* 0x001fe20007f1e0ff */
[----:B------:R-:W-:Y:S01]  /*0620*/  HADD2.F32 R28, -RZ, R28.H0_H0 ;  /* 0x2000001cff1c7230 */ /* 0x000fe20000004100 */
[----:B------:R-:W-:Y:S02]  /*0630*/  IADD3 R9, PT, PT, R9, 0x10, RZ ;  /* 0x0000001009097810 */ /* 0x000fe40007ffe0ff */
[----:B------:R-:W-:Y:S01]  /*0640*/  IADD3.X R3, PT, PT, RZ, R3, RZ, P0, !PT ;  /* 0x00000003ff037210 */ /* 0x000fe200007fe4ff */
[----:B--2---:R-:W-:Y:S02]  /*0650*/  HADD2.F32 R29, -RZ, R12.H0_H0 ;  /* 0x2000000cff1d7230 */ /* 0x004fe40000004100 */
[----:B---3--:R-:W-:Y:S02]  /*0660*/  HADD2.F32 R13, -RZ, R13.H0_H0 ;  /* 0x2000000dff0d7230 */ /* 0x008fe40000004100 */
[----:B----4-:R-:W-:-:S03]  /*0670*/  HADD2.F32 R14, -RZ, R14.H0_H0 ;  /* 0x2000000eff0e7230 */ /* 0x010fc60000004100 */
[----:B------:R-:W-:Y:S01]  /*0680*/  FFMA R13, R29, R13, R26 ;  /* 0x0000000d1d0d7223 */ /* 0x000fe2000000001a */
[----:B-----5:R-:W-:Y:S02]  /*0690*/  HADD2.F32 R15, -RZ, R15.H0_H0 ;  /* 0x2000000fff0f7230 */ /* 0x020fe40000004100 */
[----:B------:R-:W-:-:S03]  /*06a0*/  HADD2.F32 R16, -RZ, R16.H0_H0 ;  /* 0x20000010ff107230 */ /* 0x000fc60000004100 */
[----:B------:R-:W-:Y:S01]  /*06b0*/  FFMA R13, R14, R15, R13 ;  /* 0x0000000f0e0d7223 */ /* 0x000fe2000000000d */
[----:B------:R-:W-:Y:S02]  /*06c0*/  HADD2.F32 R17, -RZ, R17.H0_H0 ;  /* 0x20000011ff117230 */ /* 0x000fe40000004100 */
[----:B------:R-:W-:-:S03]  /*06d0*/  HADD2.F32 R18, -RZ, R18.H0_H0 ;  /* 0x20000012ff127230 */ /* 0x000fc60000004100 */
[----:B------:R-:W-:Y:S01]  /*06e0*/  FFMA R13, R16, R17, R13 ;  /* 0x00000011100d7223 */ /* 0x000fe2000000000d */
[----:B------:R-:W-:Y:S02]  /*06f0*/  HADD2.F32 R19, -RZ, R19.H0_H0 ;  /* 0x20000013ff137230 */ /* 0x000fe40000004100 */
[----:B-1----:R-:W-:-:S03]  /*0700*/  HADD2.F32 R4, -RZ, R23.H0_H0 ;  /* 0x20000017ff047230 */ /* 0x002fc60000004100 */
[----:B------:R-:W-:Y:S01]  /*0710*/  FFMA R13, R18, R19, R13 ;  /* 0x00000013120d7223 */ /* 0x000fe2000000000d */
[----:B------:R-:W-:Y:S02]  /*0720*/  HADD2.F32 R22, -RZ, R22.H0_H0 ;  /* 0x20000016ff167230 */ /* 0x000fe40000004100 */
[----:B------:R-:W-:-:S03]  /*0730*/  HADD2.F32 R21, -RZ, R21.H0_H0 ;  /* 0x20000015ff157230 */ /* 0x000fc60000004100 */
[----:B------:R-:W-:Y:S01]  /*0740*/  FFMA R4, R4, R22, R13 ;  /* 0x0000001604047223 */ /* 0x000fe2000000000d */
[----:B------:R-:W-:Y:S02]  /*0750*/  HADD2.F32 R20, -RZ, R20.H0_H0 ;  /* 0x20000014ff147230 */ /* 0x000fe40000004100 */
[----:B------:R-:W-:-:S03]  /*0760*/  HADD2.F32 R5, -RZ, R10.H0_H0 ;  /* 0x2000000aff057230 */ /* 0x000fc60000004100 */
[----:B------:R-:W-:Y:S01]  /*0770*/  FFMA R4, R21, R20, R4 ;  /* 0x0000001415047223 */ /* 0x000fe20000000004 */
[----:B------:R-:W-:-:S05]  /*0780*/  HADD2.F32 R11, -RZ, R11.H0_H0 ;  /* 0x2000000bff0b7230 */ /* 0x000fca0000004100 */
[----:B------:R-:W-:Y:S01]  /*0790*/  FFMA R4, R5, R11, R4 ;  /* 0x0000000b05047223 */ /* 0x000fe20000000004 */
[----:B------:R-:W-:Y:S02]  /*07a0*/  HADD2.F32 R5, -RZ, R24.H0_H0 ;  /* 0x20000018ff057230 */ /* 0x000fe40000004100 */
[----:B------:R-:W-:-:S05]  /*07b0*/  HADD2.F32 R25, -RZ, R25.H0_H0 ;  /* 0x20000019ff197230 */ /* 0x000fca0000004100 */
[----:B------:R-:W-:-:S04]  /*07c0*/  FFMA R4, R5, R25, R4 ;  /* 0x0000001905047223 */ /* 0x000fc80000000004 */
[----:B------:R-:W-:Y:S01]  /*07d0*/  FFMA R12, R27, R28, R4 ;  /* 0x0000001c1b0c7223 */ /* 0x000fe20000000004 */
[----:B------:R-:W-:Y:S06]  /*07e0*/  BRA.U UP1, `(.L_x_2) ;  /* 0xfffffff9019c7547 */ /* 0x000fec000b83ffff */
.L_x_1:
[----:B------:R-:W-:Y:S05]  /*07f0*/  BRA.U !UP0, `(.L_x_0) ;  /* 0x0000000508d07547 */ /* 0x000fea000b800000 */
[----:B------:R-:W-:Y:S02]  /*0800*/  UISETP.GE.U32.AND UP0, UPT, UR10, 0x8, UPT ;  /* 0x000000080a00788c */ /* 0x000fe4000bf06070 */
[----:B------:R-:W-:-:S04]  /*0810*/  ULOP3.LUT UR6, UR7, 0x7, URZ, 0xc0, !UPT ;  /* 0x0000000707067892 */ /* 0x000fc8000f8ec0ff */
[----:B------:R-:W-:-:S03]  /*0820*/  UISETP.NE.AND UP1, UPT, UR6, URZ, UPT ;  /* 0x000000ff0600728c */ /* 0x000fc6000bf25270 */
[----:B------:R-:W-:Y:S08]  /*0830*/  BRA.U !UP0, `(.L_x_3) ;  /* 0x0000000108d07547 */ /* 0x000ff0000b800000 */
[----:B------:R-:W0:Y:S01]  /*0840*/  LDC.64 R20, c[0x0][0x388] ;  /* 0x0000e200ff147b82 */ /* 0x000e220000000a00 */
[----:B------:R-:W1:Y:S01]  /*0850*/  LDCU.64 UR8, c[0x0][0x388] ;  /* 0x00007100ff0877ac */ /* 0x000e620008000a00 */
[C---:B------:R-:W-:Y:S02]  /*0860*/  IADD3 R3, PT, PT, R6.reuse, UR4, RZ ;  /* 0x0000000406037c10 */ /* 0x040fe4000fffe0ff */
[----:B------:R-:W-:Y:S02]  /*0870*/  IADD3 R10, P0, PT, R6, UR4, RZ ;  /* 0x00000004060a7c10 */ /* 0x000fe4000ff1e0ff */
[----:B------:R-:W-:Y:S02]  /*0880*/  IADD3 R9, PT, PT, R8, UR4, RZ ;  /* 0x0000000408097c10 */ /* 0x000fe4000fffe0ff */
[----:B------:R-:W2:Y:S01]  /*0890*/  LDC.64 R4, c[0x0][0x390] ;  /* 0x0000e400ff047b82 */ /* 0x000ea20000000a00 */
[----:B0-----:R-:W-:Y:S01]  /*08a0*/  IMAD.WIDE.U32 R20, R3, 0x2, R20 ;  /* 0x0000000203147825 */ /* 0x001fe200078e0014 */
[----:B------:R-:W-:-:S02]  /*08b0*/  IADD3.X R3, PT, PT, RZ, RZ, RZ, P0, !PT ;  /* 0x000000ffff037210 */ /* 0x000fc400007fe4ff */
[C---:B-1----:R-:W-:Y:S02]  /*08c0*/  LEA R2, P0, R10.reuse, UR8, 0x1 ;  /* 0x000000080a027c11 */ /* 0x042fe4000f8008ff */
[----:B------:R-:W3:Y:S02]  /*08d0*/  LDG.E.U16 R22, desc[UR12][R20.64] ;  /* 0x0000000c14167981 */ /* 0x000ee4000c1e1500 */
[----:B------:R-:W-:Y:S01]  /*08e0*/  LEA.HI.X R3, R10, UR9, R3, 0x1, P0 ;  /* 0x000000090a037c11 */ /* 0x000fe200080f0c03 */
[----:B--2---:R-:W-:-:S04]  /*08f0*/  IMAD.WIDE R4, R9, 0x2, R4 ;  /* 0x0000000209047825 */ /* 0x004fc800078e0204 */
[----:B------:R-:W2:Y:S04]  /*0900*/  LDG.E.U16 R25, desc[UR12][R2.64+0x2] ;  /* 0x0000020c02197981 */ /* 0x000ea8000c1e1500 */
[----:B------:R-:W4:Y:S04]  /*0910*/  LDG.E.U16 R24, desc[UR12][R4.64] ;  /* 0x0000000c04187981 */ /* 0x000f28000c1e1500 */
[----:B------:R-:W5:Y:S04]  /*0920*/  LDG.E.U16 R26, desc[UR12][R4.64+0x2] ;  /* 0x0000020c041a7981 */ /* 0x000f68000c1e1500 */
        /* <DEDUP_REMOVED lines=11> */
[----:B------:R-:W5:Y:S01]  /*09e0*/  LDG.E.U16 R21, desc[UR12][R2.64+0xe] ;  /* 0x00000e0c02157981 */ /* 0x000f62000c1e1500 */
[----:B------:R-:W-:Y:S01]  /*09f0*/  UIADD3 UR4, UPT, UPT, UR4, 0x8, URZ ;  /* 0x0000000804047890 */ /* 0x000fe2000fffe0ff */
[----:B---3--:R-:W-:-:S02]  /*0a00*/  HADD2.F32 R23, -RZ, R22.H0_H0 ;  /* 0x20000016ff177230 */ /* 0x008fc40000004100 */
[----:B--2---:R-:W-:Y:S02]  /*0a10*/  HADD2.F32 R22, -RZ, R25.H0_H0 ;  /* 0x20000019ff167230 */ /* 0x004fe40000004100 */
[----:B----4-:R-:W-:Y:S02]  /*0a20*/  HADD2.F32 R24, -RZ, R24.H0_H0 ;  /* 0x20000018ff187230 */ /* 0x010fe40000004100 */
[----:B-----5:R-:W-:-:S03]  /*0a30*/  HADD2.F32 R26, -RZ, R26.H0_H0 ;  /* 0x2000001aff1a7230 */ /* 0x020fc60000004100 */
[----:B------:R-:W-:Y:S01]  /*0a40*/  FFMA R23, R23, R24, R12 ;  /* 0x0000001817177223 */ /* 0x000fe2000000000c */
[----:B------:R-:W-:-:S03]  /*0a50*/  HADD2.F32 R18, -RZ, R18.H0_H0 ;  /* 0x20000012ff127230 */ /* 0x000fc60000004100 */
[----:B------:R-:W-:Y:S01]  /*0a60*/  FFMA R22, R22, R26, R23 ;  /* 0x0000001a16167223 */ /* 0x000fe20000000017 */
[----:B------:R-:W-:Y:S02]  /*0a70*/  HADD2.F32 R19, -RZ, R19.H0_H0 ;  /* 0x20000013ff137230 */ /* 0x000fe40000004100 */
        /* <DEDUP_REMOVED lines=15> */
[----:B------:R-:W-:-:S07]  /*0b70*/  FFMA R12, R12, R20, R9 ;  /* 0x000000140c0c7223 */ /* 0x000fce0000000009 */
.L_x_3:
        /* <DEDUP_REMOVED lines=11> */
[----:B------:R-:W-:Y:S01]  /*0c30*/  IADD3.X R14, PT, PT, RZ, RZ, RZ, P0, !PT ;  /* 0x000000ffff0e7210 */ /* 0x000fe200007fe4ff */
[----:B0-----:R-:W-:Y:S01]  /*0c40*/  IMAD.WIDE.U32 R10, R11, 0x2, R2 ;  /* 0x000000020b0a7825 */ /* 0x001fe200078e0002 */
[----:B-1----:R-:W-:-:S04]  /*0c50*/  LEA R2, P0, R13, UR6, 0x1 ;  /* 0x000000060d027c11 */ /* 0x002fc8000f8008ff */
[----:B------:R-:W-:Y:S01]  /*0c60*/  LEA.HI.X R3, R13, UR7, R14, 0x1, P0 ;  /* 0x000000070d037c11 */ /* 0x000fe200080f0c0e */
[----:B------:R-:W3:Y:S01]  /*0c70*/  LDG.E.U16 R10, desc[UR12][R10.64] ;  /* 0x0000000c0a0a7981 */ /* 0x000ee2000c1e1500 */
[----:B--2---:R-:W-:-:S03]  /*0c80*/  IMAD.WIDE R4, R9, 0x2, R4 ;  /* 0x0000000209047825 */ /* 0x004fc600078e0204 */
[----:B------:R-:W2:Y:S04]  /*0c90*/  LDG.E.U16 R14, desc[UR12][R2.64+0x2] ;  /* 0x0000020c020e7981 */ /* 0x000ea8000c1e1500 */
[----:B------:R-:W4:Y:S04]  /*0ca0*/  LDG.E.U16 R13, desc[UR12][R4.64] ;  /* 0x0000000c040d7981 */ /* 0x000f28000c1e1500 */
        /* <DEDUP_REMOVED lines=16> */
[----:B------:R-:W-:-:S05]  /*0db0*/  HADD2.F32 R18, -RZ, R18.H0_H0 ;  /* 0x20000012ff127230 */ /* 0x000fca0000004100 */
[----:B------:R-:W-:-:S07]  /*0dc0*/  FFMA R12, R18, R19, R9 ;  /* 0x00000013120c7223 */ /* 0x000fce0000000009 */
.L_x_4:
[----:B------:R-:W-:Y:S05]  /*0dd0*/  BRA.U !UP1, `(.L_x_0) ;  /* 0x0000000109587547 */ /* 0x000fea000b800000 */
[----:B------:R-:W0:Y:S01]  /*0de0*/  LDC.64 R4, c[0x0][0x388] ;  /* 0x0000e200ff047b82 */ /* 0x000e220000000a00 */
[----:B------:R-:W-:Y:S01]  /*0df0*/  IADD3 R9, PT, PT, R6, UR4, RZ ;  /* 0x0000000406097c10 */ /* 0x000fe2000fffe0ff */
[----:B------:R-:W-:Y:S01]  /*0e00*/  UIADD3 UR5, UPT, UPT, -UR5, URZ, URZ ;  /* 0x000000ff05057290 */ /* 0x000fe2000fffe1ff */
[----:B------:R-:W-:-:S05]  /*0e10*/  IADD3 R11, PT, PT, R8, UR4, RZ ;  /* 0x00000004080b7c10 */ /* 0x000fca000fffe0ff */
[----:B------:R-:W1:Y:S01]  /*0e20*/  LDC.64 R2, c[0x0][0x390] ;  /* 0x0000e400ff027b82 */ /* 0x000e620000000a00 */
[----:B0-----:R-:W-:-:S03]  /*0e30*/  IMAD.WIDE.U32 R4, R9, 0x2, R4 ;  /* 0x0000000209047825 */ /* 0x001fc600078e0004 */
[----:B------:R-:W-:Y:S02]  /*0e40*/  MOV R14, R4 ;  /* 0x00000004000e7202 */ /* 0x000fe40000000f00 */
[----:B------:R-:W-:-:S07]  /*0e50*/  MOV R15, R5 ;  /* 0x00000005000f7202 */ /* 0x000fce0000000f00 */
.L_x_5:
[----:B-1----:R-:W-:Y:S01]  /*0e60*/  IMAD.WIDE R4, R11, 0x2, R2 ;  /* 0x000000020b047825 */ /* 0x002fe200078e0202 */
[----:B------:R-:W-:Y:S02]  /*0e70*/  MOV R8, R14 ;  /* 0x0000000e00087202 */ /* 0x000fe40000000f00 */
[----:B------:R-:W-:-:S03]  /*0e80*/  MOV R9, R15 ;  /* 0x0000000f00097202 */ /* 0x000fc60000000f00 */
[----:B------:R-:W2:Y:S04]  /*0e90*/  LDG.E.U16 R4, desc[UR12][R4.64] ;  /* 0x0000000c04047981 */ /* 0x000ea8000c1e1500 */
[----:B------:R-:W3:Y:S01]  /*0ea0*/  LDG.E.U16 R6, desc[UR12][R8.64] ;  /* 0x0000000c08067981 */ /* 0x000ee2000c1e1500 */
[----:B------:R-:W-:Y:S01]  /*0eb0*/  UIADD3 UR5, UPT, UPT, UR5, 0x1, URZ ;  /* 0x0000000105057890 */ /* 0x000fe2000fffe0ff */
[----:B------:R-:W-:Y:S02]  /*0ec0*/  IADD3 R14, P0, PT, R14, 0x2, RZ ;  /* 0x000000020e0e7810 */ /* 0x000fe40007f1e0ff */
[----:B------:R-:W-:Y:S01]  /*0ed0*/  IADD3 R11, PT, PT, R11, 0x1, RZ ;  /* 0x000000010b0b7810 */ /* 0x000fe20007ffe0ff */
[----:B------:R-:W-:Y:S01]  /*0ee0*/  UISETP.NE.AND UP0, UPT, UR5, URZ, UPT ;  /* 0x000000ff0500728c */ /* 0x000fe2000bf05270 */
[----:B------:R-:W-:Y:S01]  /*0ef0*/  IADD3.X R15, PT, PT, RZ, R15, RZ, P0, !PT ;  /* 0x0000000fff0f7210 */ /* 0x000fe200007fe4ff */
[----:B--2---:R-:W-:-:S02]  /*0f00*/  HADD2.F32 R10, -RZ, R4.H0_H0 ;  /* 0x20000004ff0a7230 */ /* 0x004fc40000004100 */
[----:B---3--:R-:W-:-:S05]  /*0f10*/  HADD2.F32 R13, -RZ, R6.H0_H0 ;  /* 0x20000006ff0d7230 */ /* 0x008fca0000004100 */
[----:B------:R-:W-:Y:S01]  /*0f20*/  FFMA R12, R13, R10, R12 ;  /* 0x0000000a0d0c7223 */ /* 0x000fe2000000000c */
[----:B------:R-:W-:Y:S06]  /*0f30*/  BRA.U UP0, `(.L_x_5) ;  /* 0xfffffffd00c87547 */ /* 0x000fec000b83ffff */
.L_x_0:
[----:B------:R-:W0:Y:S01]  /*0f40*/  LDC.64 R2, c[0x0][0x380] ;  /* 0x0000e000ff027b82 */ /* 0x000e220000000a00 */
[----:B------:R-:W-:Y:S01]  /*0f50*/  IMAD R7, R7, UR11, R0 ;  /* 0x0000000b07077c24 */ /* 0x000fe2000f8e0200 */
[----:B------:R-:W1:Y:S03]  /*0f60*/  LDCU UR4, c[0x0][0x3a4] ;  /* 0x00007480ff0477ac */ /* 0x000e660008000800 */
[----:B0-----:R-:W-:-:S05]  /*0f70*/  IMAD.WIDE R2, R7, 0x2, R2 ;  /* 0x0000000207027825 */ /* 0x001fca00078e0202 */
[----:B------:R-:W2:Y:S02]  /*0f80*/  LDG.E.U16 R0, desc[UR12][R2.64] ;  /* 0x0000000c02007981 */ /* 0x000ea4000c1e1500 */
[----:B--2---:R-:W-:-:S05]  /*0f90*/  HADD2.F32 R5, -RZ, R0.H0_H0 ;  /* 0x20000000ff057230 */ /* 0x004fca0000004100 */
[----:B-1----:R-:W-:-:S05]  /*0fa0*/  FFMA R5, R5, UR4, R12 ;  /* 0x0000000405057c23 */ /* 0x002fca000800000c */
[----:B------:R-:W-:-:S05]  /*0fb0*/  F2FP.F16.F32.PACK_AB R5, RZ, R5 ;  /* 0x00000005ff05723e */ /* 0x000fca00000000ff */
[----:B------:R-:W-:Y:S01]  /*0fc0*/  STG.E.U16 desc[UR12][R2.64], R5 ;  /* 0x0000000502007986 */ /* 0x000fe2000c10150c */
[----:B------:R-:W-:Y:S05]  /*0fd0*/  EXIT ;  /* 0x000000000000794d */ /* 0x000fea0003800000 */
.L_x_6:
[----:B------:R-:W-:-:S00]  /*0fe0*/  BRA `(.L_x_6) ;  /* 0xfffffffc00fc7947 */ /* 0x000fc0000383ffff */
[----:B------:R-:W-:-:S00]  /*0ff0*/  NOP ;  /* 0x0000000000007918 */ /* 0x000fc00000000000 */
        /* <DEDUP_REMOVED lines=8> */
.L_x_7:


//--------------------- .nv.shared.reserved.0     --------------------------
	.section	.nv.shared.reserved.0,"aw",@nobits
	.weak		__nv_reservedSMEM_offset_0_alias
	.size		__nv_reservedSMEM_offset_0_alias, 0, 64
	.other		__nv_reservedSMEM_offset_0_alias,@"STO_CUDA_RESERVED_SHARED STV_DEFAULT"
__nv_reservedSMEM_offset_0_alias:
	.zero		0
	.zero		64


//--------------------- .nv.constant0.matmul_nt   --------------------------
	.section	.nv.constant0.matmul_nt,"a",@progbits
	.sectionflags	@""
	.align	4
.nv.constant0.matmul_nt:
	.zero		936


//--------------------- SYMBOLS --------------------------

	.type		.nv.reservedSmem.offset0,@object
	.size		.nv.reservedSmem.offset0,0x4
